//
// Generated by NVIDIA NVVM Compiler
//
// Compiler Build ID: CL-36424714
// Cuda compilation tools, release 13.0, V13.0.88
// Based on NVVM 20.0.0
//

.version 9.0
.target sm_100
.address_size 64

	// .globl	_Z7vec_addPfS_S_

.visible .entry _Z7vec_addPfS_S_(
	.param .u64 .ptr .align 1 _Z7vec_addPfS_S__param_0,
	.param .u64 .ptr .align 1 _Z7vec_addPfS_S__param_1,
	.param .u64 .ptr .align 1 _Z7vec_addPfS_S__param_2
)
{
	.reg .b32 	%r<2>;
	.reg .b32 	%f<4>;
	.reg .b64 	%rd<11>;

	ld.param.u64 	%rd1, [_Z7vec_addPfS_S__param_0];
	ld.param.u64 	%rd2, [_Z7vec_addPfS_S__param_1];
	ld.param.u64 	%rd3, [_Z7vec_addPfS_S__param_2];
	cvta.to.global.u64 	%rd4, %rd3;
	cvta.to.global.u64 	%rd5, %rd2;
	cvta.to.global.u64 	%rd6, %rd1;
	mov.u32 	%r1, %tid.x;
	mul.wide.u32 	%rd7, %r1, 4;
	add.s64 	%rd8, %rd6, %rd7;
	ld.global.f32 	%f1, [%rd8];
	add.s64 	%rd9, %rd5, %rd7;
	ld.global.f32 	%f2, [%rd9];
	add.f32 	%f3, %f1, %f2;
	add.s64 	%rd10, %rd4, %rd7;
	st.global.f32 	[%rd10], %f3;
	ret;

}
	// .globl	_Z7mat_addPA128_fS0_S0_
.visible .entry _Z7mat_addPA128_fS0_S0_(
	.param .u64 .ptr .align 1 _Z7mat_addPA128_fS0_S0__param_0,
	.param .u64 .ptr .align 1 _Z7mat_addPA128_fS0_S0__param_1,
	.param .u64 .ptr .align 1 _Z7mat_addPA128_fS0_S0__param_2
)
{
	.reg .b32 	%r<3>;
	.reg .b32 	%f<4>;
	.reg .b64 	%rd<15>;

	ld.param.u64 	%rd1, [_Z7mat_addPA128_fS0_S0__param_0];
	ld.param.u64 	%rd2, [_Z7mat_addPA128_fS0_S0__param_1];
	ld.param.u64 	%rd3, [_Z7mat_addPA128_fS0_S0__param_2];
	cvta.to.global.u64 	%rd4, %rd3;
	cvta.to.global.u64 	%rd5, %rd2;
	cvta.to.global.u64 	%rd6, %rd1;
	mov.u32 	%r1, %tid.x;
	mov.u32 	%r2, %tid.y;
	mul.wide.u32 	%rd7, %r1, 512;
	add.s64 	%rd8, %rd6, %rd7;
	mul.wide.u32 	%rd9, %r2, 4;
	add.s64 	%rd10, %rd8, %rd9;
	ld.global.f32 	%f1, [%rd10];
	add.s64 	%rd11, %rd5, %rd7;
	add.s64 	%rd12, %rd11, %rd9;
	ld.global.f32 	%f2, [%rd12];
	add.f32 	%f3, %f1, %f2;
	add.s64 	%rd13, %rd4, %rd7;
	add.s64 	%rd14, %rd13, %rd9;
	st.global.f32 	[%rd14], %f3;
	ret;

}


// ===== COMPILED SASS (sm_100) =====

	.target	sm_100

	.elftype	@"ET_EXEC"


//--------------------- .note.nv.tkinfo           --------------------------
	.section	.note.nv.tkinfo,"",@"SHT_NOTE"
	.sectionflags	@"SHF_NOTE_NV_TKINFO"
	.tkinfo
        /*0018*/ 	.word	0x00000002
        /*0030*/ 	.string	""
        /*0030*/ 	.string	"ptxas"
        /*0030*/ 	.string	"Cuda compilation tools, release 13.0, V13.0.88"
        /*0030*/ 	.string	"Build cuda_13.0.r13.0/compiler.36424714_0"
        /*0030*/ 	.string	"-arch sm_100 -m 64 "



//--------------------- .note.nv.cuinfo           --------------------------
	.section	.note.nv.cuinfo,"",@"SHT_NOTE"
	.sectionflags	@"SHF_NOTE_NV_CUINFO"
        /*0018*/ 	.short	0x0002
        /*001a*/ 	.short	0x0064
        /*001c*/ 	.short	0x0082
	.zero		2


//--------------------- .nv.info                  --------------------------
	.section	.nv.info,"",@"SHT_CUDA_INFO"
	.align	4


	//----- nvinfo : EIATTR_REGCOUNT
	.align		4
        /*0000*/ 	.byte	0x04, 0x2f
        /*0002*/ 	.short	(.L_1 - .L_0)
	.align		4
.L_0:
        /*0004*/ 	.word	index@(_Z7vec_addPfS_S_)
        /*0008*/ 	.word	0x0000000c


	//----- nvinfo : EIATTR_FRAME_SIZE
	.align		4
.L_1:
        /*000c*/ 	.byte	0x04, 0x11
        /*000e*/ 	.short	(.L_3 - .L_2)
	.align		4
.L_2:
        /*0010*/ 	.word	index@(_Z7vec_addPfS_S_)
        /*0014*/ 	.word	0x00000000


	//----- nvinfo : EIATTR_REGCOUNT
	.align		4
.L_3:
        /*0018*/ 	.byte	0x04, 0x2f
        /*001a*/ 	.short	(.L_5 - .L_4)
	.align		4
.L_4:
        /*001c*/ 	.word	index@(_Z7mat_addPA128_fS0_S0_)
        /*0020*/ 	.word	0x0000000e


	//----- nvinfo : EIATTR_FRAME_SIZE
	.align		4
.L_5:
        /*0024*/ 	.byte	0x04, 0x11
        /*0026*/ 	.short	(.L_7 - .L_6)
	.align		4
.L_6:
        /*0028*/ 	.word	index@(_Z7mat_addPA128_fS0_S0_)
        /*002c*/ 	.word	0x00000000


	//----- nvinfo : EIATTR_MIN_STACK_SIZE
	.align		4
.L_7:
        /*0030*/ 	.byte	0x04, 0x12
        /*0032*/ 	.short	(.L_9 - .L_8)
	.align		4
.L_8:
        /*0034*/ 	.word	index@(_Z7mat_addPA128_fS0_S0_)
        /*0038*/ 	.word	0x00000000


	//----- nvinfo : EIATTR_MIN_STACK_SIZE
	.align		4
.L_9:
        /*003c*/ 	.byte	0x04, 0x12
        /*003e*/ 	.short	(.L_11 - .L_10)
	.align		4
.L_10:
        /*0040*/ 	.word	index@(_Z7vec_addPfS_S_)
        /*0044*/ 	.word	0x00000000
.L_11:


//--------------------- .nv.compat                --------------------------
	.section	.nv.compat,"",@"SHT_CUDA_COMPAT_INFO"
	.align	4
        /*0000*/ 	.byte	0x02, 0x09, 0x00, 0x00, 0x02, 0x02, 0x01, 0x00, 0x02, 0x05, 0x05, 0x00, 0x03, 0x07, 0x01, 0x01
        /*0010*/ 	.byte	0x02, 0x03, 0x00, 0x00, 0x02, 0x06, 0x01, 0x00, 0x04, 0x0b, 0x08, 0x00, 0x09, 0x00, 0x00, 0x00
        /*0020*/ 	.byte	0x00, 0x00, 0x00, 0x00


//--------------------- .nv.info._Z7mat_addPA128_fS0_S0_ --------------------------
	.section	.nv.info._Z7mat_addPA128_fS0_S0_,"",@"SHT_CUDA_INFO"
	.sectionflags	@""
	.align	4


	//----- nvinfo : EIATTR_CUDA_API_VERSION
	.align		4
        /*0000*/ 	.byte	0x04, 0x37
        /*0002*/ 	.short	(.L_13 - .L_12)
.L_12:
        /*0004*/ 	.word	0x00000082


	//----- nvinfo : EIATTR_KPARAM_INFO
	.align		4
.L_13:
        /*0008*/ 	.byte	0x04, 0x17
        /*000a*/ 	.short	(.L_15 - .L_14)
.L_14:
        /*000c*/ 	.word	0x00000000
        /*0010*/ 	.short	0x0002
        /*0012*/ 	.short	0x0010
        /*0014*/ 	.byte	0x00, 0xf5, 0x21, 0x00


	//----- nvinfo : EIATTR_KPARAM_INFO
	.align		4
.L_15:
        /*0018*/ 	.byte	0x04, 0x17
        /*001a*/ 	.short	(.L_17 - .L_16)
.L_16:
        /*001c*/ 	.word	0x00000000
        /*0020*/ 	.short	0x0001
        /*0022*/ 	.short	0x0008
        /*0024*/ 	.byte	0x00, 0xf5, 0x21, 0x00


	//----- nvinfo : EIATTR_KPARAM_INFO
	.align		4
.L_17:
        /*0028*/ 	.byte	0x04, 0x17
        /*002a*/ 	.short	(.L_19 - .L_18)
.L_18:
        /*002c*/ 	.word	0x00000000
        /*0030*/ 	.short	0x0000
        /*0032*/ 	.short	0x0000
        /*0034*/ 	.byte	0x00, 0xf5, 0x21, 0x00


	//----- nvinfo : EIATTR_SPARSE_MMA_MASK
	.align		4
.L_19:
        /*0038*/ 	.byte	0x03, 0x50
        /*003a*/ 	.short	0x0000


	//----- nvinfo : EIATTR_MAXREG_COUNT
	.align		4
        /*003c*/ 	.byte	0x03, 0x1b
        /*003e*/ 	.short	0x00ff


	//----- nvinfo : EIATTR_MERCURY_ISA_VERSION
	.align		4
        /*0040*/ 	.byte	0x03, 0x5f
        /*0042*/ 	.short	0x0101


	//----- nvinfo : EIATTR_VRC_CTA_INIT_COUNT
	.align		4
        /*0044*/ 	.byte	0x02, 0x4a
	.zero		1
	.zero		1


	//----- nvinfo : EIATTR_EXIT_INSTR_OFFSETS
	.align		4
        /*0048*/ 	.byte	0x04, 0x1c
        /*004a*/ 	.short	(.L_21 - .L_20)


	//   ....[0]....
.L_20:
        /*004c*/ 	.word	0x00000110


	//----- nvinfo : EIATTR_CBANK_PARAM_SIZE
	.align		4
.L_21:
        /*0050*/ 	.byte	0x03, 0x19
        /*0052*/ 	.short	0x0018


	//----- nvinfo : EIATTR_PARAM_CBANK
	.align		4
        /*0054*/ 	.byte	0x04, 0x0a
        /*0056*/ 	.short	(.L_23 - .L_22)
	.align		4
.L_22:
        /*0058*/ 	.word	index@(.nv.constant0._Z7mat_addPA128_fS0_S0_)
        /*005c*/ 	.short	0x0380
        /*005e*/ 	.short	0x0018


	//----- nvinfo : EIATTR_SW_WAR
	.align		4
.L_23:
        /*0060*/ 	.byte	0x04, 0x36
        /*0062*/ 	.short	(.L_25 - .L_24)
.L_24:
        /*0064*/ 	.word	0x00000008
.L_25:


//--------------------- .nv.info._Z7vec_addPfS_S_ --------------------------
	.section	.nv.info._Z7vec_addPfS_S_,"",@"SHT_CUDA_INFO"
	.sectionflags	@""
	.align	4


	//----- nvinfo : EIATTR_CUDA_API_VERSION
	.align		4
        /*0000*/ 	.byte	0x04, 0x37
        /*0002*/ 	.short	(.L_27 - .L_26)
.L_26:
        /*0004*/ 	.word	0x00000082


	//----- nvinfo : EIATTR_KPARAM_INFO
	.align		4
.L_27:
        /*0008*/ 	.byte	0x04, 0x17
        /*000a*/ 	.short	(.L_29 - .L_28)
.L_28:
        /*000c*/ 	.word	0x00000000
        /*0010*/ 	.short	0x0002
        /*0012*/ 	.short	0x0010
        /*0014*/ 	.byte	0x00, 0xf5, 0x21, 0x00


	//----- nvinfo : EIATTR_KPARAM_INFO
	.align		4
.L_29:
        /*0018*/ 	.byte	0x04, 0x17
        /*001a*/ 	.short	(.L_31 - .L_30)
.L_30:
        /*001c*/ 	.word	0x00000000
        /*0020*/ 	.short	0x0001
        /*0022*/ 	.short	0x0008
        /*0024*/ 	.byte	0x00, 0xf5, 0x21, 0x00


	//----- nvinfo : EIATTR_KPARAM_INFO
	.align		4
.L_31:
        /*0028*/ 	.byte	0x04, 0x17
        /*002a*/ 	.short	(.L_33 - .L_32)
.L_32:
        /*002c*/ 	.word	0x00000000
        /*0030*/ 	.short	0x0000
        /*0032*/ 	.short	0x0000
        /*0034*/ 	.byte	0x00, 0xf5, 0x21, 0x00


	//----- nvinfo : EIATTR_SPARSE_MMA_MASK
	.align		4
.L_33:
        /*0038*/ 	.byte	0x03, 0x50
        /*003a*/ 	.short	0x0000


	//----- nvinfo : EIATTR_MAXREG_COUNT
	.align		4
        /*003c*/ 	.byte	0x03, 0x1b
        /*003e*/ 	.short	0x00ff


	//----- nvinfo : EIATTR_MERCURY_ISA_VERSION
	.align		4
        /*0040*/ 	.byte	0x03, 0x5f
        /*0042*/ 	.short	0x0101


	//----- nvinfo : EIATTR_VRC_CTA_INIT_COUNT
	.align		4
        /*0044*/ 	.byte	0x02, 0x4a
	.zero		1
	.zero		1


	//----- nvinfo : EIATTR_EXIT_INSTR_OFFSETS
	.align		4
        /*0048*/ 	.byte	0x04, 0x1c
        /*004a*/ 	.short	(.L_35 - .L_34)


	//   ....[0]....
.L_34:
        /*004c*/ 	.word	0x000000d0


	//----- nvinfo : EIATTR_CBANK_PARAM_SIZE
	.align		4
.L_35:
        /*0050*/ 	.byte	0x03, 0x19
        /*0052*/ 	.short	0x0018


	//----- nvinfo : EIATTR_PARAM_CBANK
	.align		4
        /*0054*/ 	.byte	0x04, 0x0a
        /*0056*/ 	.short	(.L_37 - .L_36)
	.align		4
.L_36:
        /*0058*/ 	.word	index@(.nv.constant0._Z7vec_addPfS_S_)
        /*005c*/ 	.short	0x0380
        /*005e*/ 	.short	0x0018


	//----- nvinfo : EIATTR_SW_WAR
	.align		4
.L_37:
        /*0060*/ 	.byte	0x04, 0x36
        /*0062*/ 	.short	(.L_39 - .L_38)
.L_38:
        /*0064*/ 	.word	0x00000008
.L_39:


//--------------------- .nv.callgraph             --------------------------
	.section	.nv.callgraph,"",@"SHT_CUDA_CALLGRAPH"
	.align	4
	.sectionentsize	8
	.align		4
        /*0000*/ 	.word	0x00000000
	.align		4
        /*0004*/ 	.word	0xffffffff
	.align		4
        /*0008*/ 	.word	0x00000000
	.align		4
        /*000c*/ 	.word	0xfffffffe
	.align		4
        /*0010*/ 	.word	0x00000000
	.align		4
        /*0014*/ 	.word	0xfffffffd
	.align		4
        /*0018*/ 	.word	0x00000000
	.align		4
        /*001c*/ 	.word	0xfffffffc


//--------------------- .text._Z7mat_addPA128_fS0_S0_ --------------------------
	.section	.text._Z7mat_addPA128_fS0_S0_,"ax",@progbits
	.align	128
        .global         _Z7mat_addPA128_fS0_S0_
        .type           _Z7mat_addPA128_fS0_S0_,@function
        .size           _Z7mat_addPA128_fS0_S0_,(.L_x_2 - _Z7mat_addPA128_fS0_S0_)
        .other          _Z7mat_addPA128_fS0_S0_,@"STO_CUDA_ENTRY STV_DEFAULT"
_Z7mat_addPA128_fS0_S0_:
.text._Z7mat_addPA128_fS0_S0_:
[----:B------:R-:W-:Y:S01]  /*0000*/  LDC R1, c[0x0][0x37c] ;  /* 0x0000df00ff017b82 */ /* 0x000fe20000000800 */
[----:B------:R-:W0:Y:S07]  /*0010*/  S2R R9, SR_TID.X ;  /* 0x0000000000097919 */ /* 0x000e2e0000002100 */
[----:B------:R-:W0:Y:S01]  /*0020*/  LDC.64 R2, c[0x0][0x380] ;  /* 0x0000e000ff027b82 */ /* 0x000e220000000a00 */
[----:B------:R-:W1:Y:S01]  /*0030*/  LDCU.64 UR4, c[0x0][0x358] ;  /* 0x00006b00ff0477ac */ /* 0x000e620008000a00 */
[----:B------:R-:W2:Y:S06]  /*0040*/  S2R R11, SR_TID.Y ;  /* 0x00000000000b7919 */ /* 0x000eac0000002200 */
[----:B------:R-:W3:Y:S08]  /*0050*/  LDC.64 R4, c[0x0][0x388] ;  /* 0x0000e200ff047b82 */ /* 0x000ef00000000a00 */
[----:B------:R-:W4:Y:S01]  /*0060*/  LDC.64 R6, c[0x0][0x390] ;  /* 0x0000e400ff067b82 */ /* 0x000f220000000a00 */
[----:B0-----:R-:W-:-:S04]  /*0070*/  IMAD.WIDE.U32 R2, R9, 0x200, R2 ;  /* 0x0000020009027825 */ /* 0x001fc800078e0002 */
[----:B---3--:R-:W-:-:S04]  /*0080*/  IMAD.WIDE.U32 R4, R9, 0x200, R4 ;  /* 0x0000020009047825 */ /* 0x008fc800078e0004 */
[----:B--2---:R-:W-:-:S04]  /*0090*/  IMAD.WIDE.U32 R2, R11, 0x4, R2 ;  /* 0x000000040b027825 */ /* 0x004fc800078e0002 */
[----:B------:R-:W-:Y:S02]  /*00a0*/  IMAD.WIDE.U32 R4, R11, 0x4, R4 ;  /* 0x000000040b047825 */ /* 0x000fe400078e0004 */
[----:B-1----:R-:W2:Y:S04]  /*00b0*/  LDG.E R2, desc[UR4][R2.64] ;  /* 0x0000000402027981 */ /* 0x002ea8000c1e1900 */
[----:B------:R-:W2:Y:S01]  /*00c0*/  LDG.E R5, desc[UR4][R4.64] ;  /* 0x0000000404057981 */ /* 0x000ea2000c1e1900 */
[----:B----4-:R-:W-:-:S04]  /*00d0*/  IMAD.WIDE.U32 R6, R9, 0x200, R6 ;  /* 0x0000020009067825 */ /* 0x010fc800078e0006 */
[----:B------:R-:W-:-:S04]  /*00e0*/  IMAD.WIDE.U32 R6, R11, 0x4, R6 ;  /* 0x000000040b067825 */ /* 0x000fc800078e0006 */
[----:B--2---:R-:W-:-:S05]  /*00f0*/  FADD R9, R2, R5 ;  /* 0x0000000502097221 */ /* 0x004fca0000000000 */
[----:B------:R-:W-:Y:S01]  /*0100*/  STG.E desc[UR4][R6.64], R9 ;  /* 0x0000000906007986 */ /* 0x000fe2000c101904 */
[----:B------:R-:W-:Y:S05]  /*0110*/  EXIT ;  /* 0x000000000000794d */ /* 0x000fea0003800000 */
.L_x_0:
[----:B------:R-:W-:-:S00]  /*0120*/  BRA `(.L_x_0) ;  /* 0xfffffffc00fc7947 */ /* 0x000fc0000383ffff */
[----:B------:R-:W-:-:S00]  /*0130*/  NOP ;  /* 0x0000000000007918 */ /* 0x000fc00000000000 */
        /* <DEDUP_REMOVED lines=12> */
.L_x_2:


//--------------------- .text._Z7vec_addPfS_S_    --------------------------
	.section	.text._Z7vec_addPfS_S_,"ax",@progbits
	.align	128
        .global         _Z7vec_addPfS_S_
        .type           _Z7vec_addPfS_S_,@function
        .size           _Z7vec_addPfS_S_,(.L_x_3 - _Z7vec_addPfS_S_)
        .other          _Z7vec_addPfS_S_,@"STO_CUDA_ENTRY STV_DEFAULT"
_Z7vec_addPfS_S_:
.text._Z7vec_addPfS_S_:
[----:B------:R-:W-:Y:S01]  /*0000*/  LDC R1, c[0x0][0x37c] ;  /* 0x0000df00ff017b82 */ /* 0x000fe20000000800 */
[----:B------:R-:W0:Y:S07]  /*0010*/  S2R R9, SR_TID.X ;  /* 0x0000000000097919 */ /* 0x000e2e0000002100 */
[----:B------:R-:W0:Y:S01]  /*0020*/  LDC.64 R2, c[0x0][0x380] ;  /* 0x0000e000ff027b82 */ /* 0x000e220000000a00 */
[----:B------:R-:W1:Y:S07]  /*0030*/  LDCU.64 UR4, c[0x0][0x358] ;  /* 0x00006b00ff0477ac */ /* 0x000e6e0008000a00 */
[----:B------:R-:W2:Y:S08]  /*0040*/  LDC.64 R4, c[0x0][0x388] ;  /* 0x0000e200ff047b82 */ /* 0x000eb00000000a00 */
[----:B------:R-:W3:Y:S01]  /*0050*/  LDC.64 R6, c[0x0][0x390] ;  /* 0x0000e400ff067b82 */ /* 0x000ee20000000a00 */
[----:B0-----:R-:W-:-:S04]  /*0060*/  IMAD.WIDE.U32 R2, R9, 0x4, R2 ;  /* 0x0000000409027825 */ /* 0x001fc800078e0002 */
[C---:B--2---:R-:W-:Y:S02]  /*0070*/  IMAD.WIDE.U32 R4, R9.reuse, 0x4, R4 ;  /* 0x0000000409047825 */ /* 0x044fe400078e0004 */
[----:B-1----:R-:W2:Y:S04]  /*0080*/  LDG.E R2, desc[UR4][R2.64] ;  /* 0x0000000402027981 */ /* 0x002ea8000c1e1900 */
[----:B------:R-:W2:Y:S01]  /*0090*/  LDG.E R5, desc[UR4][R4.64] ;  /* 0x0000000404057981 */ /* 0x000ea2000c1e1900 */
[----:B---3--:R-:W-:-:S04]  /*00a0*/  IMAD.WIDE.U32 R6, R9, 0x4, R6 ;  /* 0x0000000409067825 */ /* 0x008fc800078e0006 */
[----:B--2---:R-:W-:-:S05]  /*00b0*/  FADD R9, R2, R5 ;  /* 0x0000000502097221 */ /* 0x004fca0000000000 */
[----:B------:R-:W-:Y:S01]  /*00c0*/  STG.E desc[UR4][R6.64], R9 ;  /* 0x0000000906007986 */ /* 0x000fe2000c101904 */
[----:B------:R-:W-:Y:S05]  /*00d0*/  EXIT ;  /* 0x000000000000794d */ /* 0x000fea0003800000 */
.L_x_1:
        /* <DEDUP_REMOVED lines=10> */
.L_x_3:


//--------------------- .nv.shared.reserved.0     --------------------------
	.section	.nv.shared.reserved.0,"aw",@nobits
	.weak		__nv_reservedSMEM_offset_0_alias
	.size		__nv_reservedSMEM_offset_0_alias, 0, 64
	.other		__nv_reservedSMEM_offset_0_alias,@"STO_CUDA_RESERVED_SHARED STV_DEFAULT"
__nv_reservedSMEM_offset_0_alias:
	.zero		0
	.zero		64


//--------------------- .nv.constant0._Z7mat_addPA128_fS0_S0_ --------------------------
	.section	.nv.constant0._Z7mat_addPA128_fS0_S0_,"a",@progbits
	.sectionflags	@""
	.align	4
.nv.constant0._Z7mat_addPA128_fS0_S0_:
	.zero		920


//--------------------- .nv.constant0._Z7vec_addPfS_S_ --------------------------
	.section	.nv.constant0._Z7vec_addPfS_S_,"a",@progbits
	.sectionflags	@""
	.align	4
.nv.constant0._Z7vec_addPfS_S_:
	.zero		920


//--------------------- SYMBOLS --------------------------

	.type		.nv.reservedSmem.offset0,@object
	.size		.nv.reservedSmem.offset0,0x4
